//
// Generated by NVIDIA NVVM Compiler
//
// Compiler Build ID: CL-36424714
// Cuda compilation tools, release 13.0, V13.0.88
// Based on NVVM 20.0.0
//

.version 9.0
.target sm_100
.address_size 64

	// .globl	_Z18hello_cuda_with_idv
.extern .func  (.param .b32 func_retval0) vprintf
(
	.param .b64 vprintf_param_0,
	.param .b64 vprintf_param_1
)
;
.global .align 1 .b8 $str[33] = {72, 101, 108, 108, 111, 32, 102, 114, 111, 109, 32, 103, 108, 111, 98, 97, 108, 32, 116, 104, 114, 101, 97, 100, 32, 73, 68, 58, 32, 37, 100, 10};

.visible .entry _Z18hello_cuda_with_idv()
{
	.local .align 8 .b8 	__local_depot0[8];
	.reg .b64 	%SP;
	.reg .b64 	%SPL;
	.reg .b32 	%r<19>;
	.reg .b64 	%rd<5>;

	mov.u64 	%SPL, __local_depot0;
	cvta.local.u64 	%SP, %SPL;
	add.u64 	%rd1, %SP, 0;
	add.u64 	%rd2, %SPL, 0;
	mov.u32 	%r1, %tid.z;
	mov.u32 	%r2, %ntid.x;
	mov.u32 	%r3, %ntid.y;
	mov.u32 	%r4, %tid.y;
	mov.u32 	%r5, %tid.x;
	mov.u32 	%r6, %ctaid.z;
	mov.u32 	%r7, %nctaid.x;
	mov.u32 	%r8, %nctaid.y;
	mov.u32 	%r9, %ctaid.y;
	mov.u32 	%r10, %ctaid.x;
	mad.lo.s32 	%r11, %r6, %r8, %r9;
	mad.lo.s32 	%r12, %r11, %r7, %r10;
	mov.u32 	%r13, %ntid.z;
	mad.lo.s32 	%r14, %r12, %r13, %r1;
	mad.lo.s32 	%r15, %r14, %r3, %r4;
	mad.lo.s32 	%r16, %r15, %r2, %r5;
	st.local.u32 	[%rd2], %r16;
	mov.u64 	%rd3, $str;
	cvta.global.u64 	%rd4, %rd3;
	{ // callseq 0, 0
	.param .b64 param0;
	st.param.b64 	[param0], %rd4;
	.param .b64 param1;
	st.param.b64 	[param1], %rd1;
	.param .b32 retval0;
	call.uni (retval0), 
	vprintf, 
	(
	param0, 
	param1
	);
	ld.param.b32 	%r17, [retval0];
	} // callseq 0
	ret;

}


// ===== COMPILED SASS (sm_100) =====

	.target	sm_100

	.elftype	@"ET_EXEC"


//--------------------- .note.nv.tkinfo           --------------------------
	.section	.note.nv.tkinfo,"",@"SHT_NOTE"
	.sectionflags	@"SHF_NOTE_NV_TKINFO"
	.tkinfo
        /*0018*/ 	.word	0x00000002
        /*0030*/ 	.string	""
        /*0030*/ 	.string	"ptxas"
        /*0030*/ 	.string	"Cuda compilation tools, release 13.0, V13.0.88"
        /*0030*/ 	.string	"Build cuda_13.0.r13.0/compiler.36424714_0"
        /*0030*/ 	.string	"-arch sm_100 -m 64 "



//--------------------- .note.nv.cuinfo           --------------------------
	.section	.note.nv.cuinfo,"",@"SHT_NOTE"
	.sectionflags	@"SHF_NOTE_NV_CUINFO"
        /*0018*/ 	.short	0x0002
        /*001a*/ 	.short	0x0064
        /*001c*/ 	.short	0x0082
	.zero		2


//--------------------- .nv.info                  --------------------------
	.section	.nv.info,"",@"SHT_CUDA_INFO"
	.align	4


	//----- nvinfo : EIATTR_REGCOUNT
	.align		4
        /*0000*/ 	.byte	0x04, 0x2f
        /*0002*/ 	.short	(.L_2 - .L_1)
	.align		4
.L_1:
        /*0004*/ 	.word	index@(_Z18hello_cuda_with_idv)
        /*0008*/ 	.word	0x00000018


	//----- nvinfo : EIATTR_FRAME_SIZE
	.align		4
.L_2:
        /*000c*/ 	.byte	0x04, 0x11
        /*000e*/ 	.short	(.L_4 - .L_3)
	.align		4
.L_3:
        /*0010*/ 	.word	index@(_Z18hello_cuda_with_idv)
        /*0014*/ 	.word	0x00000008


	//----- nvinfo : EIATTR_MIN_STACK_SIZE
	.align		4
.L_4:
        /*0018*/ 	.byte	0x04, 0x12
        /*001a*/ 	.short	(.L_6 - .L_5)
	.align		4
.L_5:
        /*001c*/ 	.word	index@(_Z18hello_cuda_with_idv)
        /*0020*/ 	.word	0x00000008
.L_6:


//--------------------- .nv.compat                --------------------------
	.section	.nv.compat,"",@"SHT_CUDA_COMPAT_INFO"
	.align	4
        /*0000*/ 	.byte	0x02, 0x09, 0x00, 0x00, 0x02, 0x02, 0x01, 0x00, 0x02, 0x05, 0x05, 0x00, 0x03, 0x07, 0x01, 0x01
        /*0010*/ 	.byte	0x02, 0x03, 0x00, 0x00, 0x02, 0x06, 0x01, 0x00, 0x04, 0x0b, 0x08, 0x00, 0x09, 0x00, 0x00, 0x00
        /*0020*/ 	.byte	0x00, 0x00, 0x00, 0x00


//--------------------- .nv.info._Z18hello_cuda_with_idv --------------------------
	.section	.nv.info._Z18hello_cuda_with_idv,"",@"SHT_CUDA_INFO"
	.sectionflags	@""
	.align	4


	//----- nvinfo : EIATTR_CUDA_API_VERSION
	.align		4
        /*0000*/ 	.byte	0x04, 0x37
        /*0002*/ 	.short	(.L_8 - .L_7)
.L_7:
        /*0004*/ 	.word	0x00000082


	//----- nvinfo : EIATTR_SPARSE_MMA_MASK
	.align		4
.L_8:
        /*0008*/ 	.byte	0x03, 0x50
        /*000a*/ 	.short	0x0000


	//----- nvinfo : EIATTR_MAXREG_COUNT
	.align		4
        /*000c*/ 	.byte	0x03, 0x1b
        /*000e*/ 	.short	0x00ff


	//----- nvinfo : EIATTR_EXTERNS
	.align		4
        /*0010*/ 	.byte	0x04, 0x0f
        /*0012*/ 	.short	(.L_10 - .L_9)


	//   ....[0]....
	.align		4
.L_9:
        /*0014*/ 	.word	index@(vprintf)


	//----- nvinfo : EIATTR_MERCURY_ISA_VERSION
	.align		4
.L_10:
        /*0018*/ 	.byte	0x03, 0x5f
        /*001a*/ 	.short	0x0101


	//----- nvinfo : EIATTR_VRC_CTA_INIT_COUNT
	.align		4
        /*001c*/ 	.byte	0x02, 0x4a
	.zero		1
	.zero		1


	//----- nvinfo : EIATTR_SYSCALL_OFFSETS
	.align		4
        /*0020*/ 	.byte	0x04, 0x46
        /*0022*/ 	.short	(.L_12 - .L_11)


	//   ....[0]....
.L_11:
        /*0024*/ 	.word	0x000001d0


	//----- nvinfo : EIATTR_EXIT_INSTR_OFFSETS
	.align		4
.L_12:
        /*0028*/ 	.byte	0x04, 0x1c
        /*002a*/ 	.short	(.L_14 - .L_13)


	//   ....[0]....
.L_13:
        /*002c*/ 	.word	0x000001e0


	//----- nvinfo : EIATTR_SW_WAR
	.align		4
.L_14:
        /*0030*/ 	.byte	0x04, 0x36
        /*0032*/ 	.short	(.L_16 - .L_15)
.L_15:
        /*0034*/ 	.word	0x00000008
.L_16:


//--------------------- .nv.callgraph             --------------------------
	.section	.nv.callgraph,"",@"SHT_CUDA_CALLGRAPH"
	.align	4
	.sectionentsize	8
	.align		4
        /*0000*/ 	.word	0x00000000
	.align		4
        /*0004*/ 	.word	0xffffffff
	.align		4
        /*0008*/ 	.word	index@(_Z18hello_cuda_with_idv)
	.align		4
        /*000c*/ 	.word	index@(vprintf)
	.align		4
        /*0010*/ 	.word	0x00000000
	.align		4
        /*0014*/ 	.word	0xfffffffe
	.align		4
        /*0018*/ 	.word	0x00000000
	.align		4
        /*001c*/ 	.word	0xfffffffd
	.align		4
        /*0020*/ 	.word	0x00000000
	.align		4
        /*0024*/ 	.word	0xfffffffc


//--------------------- .nv.constant4             --------------------------
	.section	.nv.constant4,"a",@progbits
	.align	8
	.align		8
.nv.constant4:
        /*0000*/ 	.dword	vprintf
	.align		8
        /*0008*/ 	.dword	$str


//--------------------- .text._Z18hello_cuda_with_idv --------------------------
	.section	.text._Z18hello_cuda_with_idv,"ax",@progbits
	.align	128
        .global         _Z18hello_cuda_with_idv
        .type           _Z18hello_cuda_with_idv,@function
        .size           _Z18hello_cuda_with_idv,(.L_x_2 - _Z18hello_cuda_with_idv)
        .other          _Z18hello_cuda_with_idv,@"STO_CUDA_ENTRY STV_DEFAULT"
_Z18hello_cuda_with_idv:
.text._Z18hello_cuda_with_idv:
[----:B------:R-:W0:Y:S08]  /*0000*/  LDC R1, c[0x0][0x37c] ;  /* 0x0000df00ff017b82 */ /* 0x000e300000000800 */
[----:B------:R-:W-:Y:S01]  /*0010*/  S2UR UR4, SR_CTAID.Z ;  /* 0x00000000000479c3 */ /* 0x000fe20000002700 */
[----:B------:R-:W1:Y:S01]  /*0020*/  LDCU UR9, c[0x0][0x2fc] ;  /* 0x00005f80ff0977ac */ /* 0x000e620008000800 */
[----:B------:R-:W2:Y:S01]  /*0030*/  S2R R0, SR_TID.Z ;  /* 0x0000000000007919 */ /* 0x000ea20000002300 */
[----:B------:R-:W-:Y:S01]  /*0040*/  MOV R2, 0x0 ;  /* 0x0000000000027802 */ /* 0x000fe20000000f00 */
[----:B0-----:R-:W-:Y:S01]  /*0050*/  VIADD R1, R1, 0xfffffff8 ;  /* 0xfffffff801017836 */ /* 0x001fe20000000000 */
[----:B------:R-:W0:Y:S01]  /*0060*/  LDCU UR10, c[0x0][0x360] ;  /* 0x00006c00ff0a77ac */ /* 0x000e220008000800 */
[----:B------:R-:W3:Y:S02]  /*0070*/  S2R R3, SR_TID.Y ;  /* 0x0000000000037919 */ /* 0x000ee40000002200 */
[----:B------:R-:W4:Y:S01]  /*0080*/  S2UR UR7, SR_CTAID.Y ;  /* 0x00000000000779c3 */ /* 0x000f220000002600 */
[----:B------:R-:W3:Y:S01]  /*0090*/  LDCU UR11, c[0x0][0x364] ;  /* 0x00006c80ff0b77ac */ /* 0x000ee20008000800 */
[----:B------:R-:W0:Y:S01]  /*00a0*/  S2R R5, SR_TID.X ;  /* 0x0000000000057919 */ /* 0x000e220000002100 */
[----:B------:R-:W5:Y:S05]  /*00b0*/  LDCU UR5, c[0x0][0x370] ;  /* 0x00006e00ff0577ac */ /* 0x000f6a0008000800 */
[----:B------:R-:W5:Y:S01]  /*00c0*/  S2UR UR8, SR_CTAID.X ;  /* 0x00000000000879c3 */ /* 0x000f620000002500 */
[----:B------:R-:W4:Y:S07]  /*00d0*/  LDCU UR6, c[0x0][0x374] ;  /* 0x00006e80ff0677ac */ /* 0x000f2e0008000800 */
[----:B------:R-:W2:Y:S01]  /*00e0*/  LDC R7, c[0x0][0x368] ;  /* 0x0000da00ff077b82 */ /* 0x000ea20000000800 */
[----:B----4-:R-:W-:Y:S01]  /*00f0*/  UIMAD UR4, UR4, UR6, UR7 ;  /* 0x00000006040472a4 */ /* 0x010fe2000f8e0207 */
[----:B------:R-:W4:Y:S03]  /*0100*/  LDCU.64 UR6, c[0x4][0x8] ;  /* 0x01000100ff0677ac */ /* 0x000f260008000a00 */
[----:B-----5:R-:W-:-:S06]  /*0110*/  UIMAD UR4, UR4, UR5, UR8 ;  /* 0x00000005040472a4 */ /* 0x020fcc000f8e0208 */
[----:B--2---:R-:W-:-:S04]  /*0120*/  IMAD R0, R7, UR4, R0 ;  /* 0x0000000407007c24 */ /* 0x004fc8000f8e0200 */
[----:B---3--:R-:W-:Y:S01]  /*0130*/  IMAD R0, R0, UR11, R3 ;  /* 0x0000000b00007c24 */ /* 0x008fe2000f8e0203 */
[----:B------:R-:W2:Y:S01]  /*0140*/  LDCU UR4, c[0x0][0x2f8] ;  /* 0x00005f00ff0477ac */ /* 0x000ea20008000800 */
[----:B------:R-:W3:Y:S01]  /*0150*/  LDC.64 R2, c[0x4][R2] ;  /* 0x0100000002027b82 */ /* 0x000ee20000000a00 */
[----:B----4-:R-:W-:Y:S02]  /*0160*/  IMAD.U32 R4, RZ, RZ, UR6 ;  /* 0x00000006ff047e24 */ /* 0x010fe4000f8e00ff */
[----:B0-----:R-:W-:Y:S01]  /*0170*/  IMAD R0, R0, UR10, R5 ;  /* 0x0000000a00007c24 */ /* 0x001fe2000f8e0205 */
[----:B------:R-:W-:-:S04]  /*0180*/  MOV R5, UR7 ;  /* 0x0000000700057c02 */ /* 0x000fc80008000f00 */
[----:B------:R0:W-:Y:S01]  /*0190*/  STL [R1], R0 ;  /* 0x0000000001007387 */ /* 0x0001e20000100800 */
[----:B--2---:R-:W-:-:S04]  /*01a0*/  IADD3 R6, P0, PT, R1, UR4, RZ ;  /* 0x0000000401067c10 */ /* 0x004fc8000ff1e0ff */
[----:B01----:R-:W-:-:S09]  /*01b0*/  IADD3.X R7, PT, PT, RZ, UR9, RZ, P0, !PT ;  /* 0x00000009ff077c10 */ /* 0x003fd200087fe4ff */
[----:B------:R-:W-:-:S07]  /*01c0*/  LEPC R20, `(.L_x_0) ;  /* 0x000000001014794e */ /* 0x000fce0000000000 */
[----:B---3--:R-:W-:Y:S05]  /*01d0*/  CALL.ABS.NOINC R2 ;  /* 0x0000000002007343 */ /* 0x008fea0003c00000 */
.L_x_0:
[----:B------:R-:W-:Y:S05]  /*01e0*/  EXIT ;  /* 0x000000000000794d */ /* 0x000fea0003800000 */
.L_x_1:
[----:B------:R-:W-:-:S00]  /*01f0*/  BRA `(.L_x_1) ;  /* 0xfffffffc00fc7947 */ /* 0x000fc0000383ffff */
[----:B------:R-:W-:-:S00]  /*0200*/  NOP ;  /* 0x0000000000007918 */ /* 0x000fc00000000000 */
[----:B------:R-:W-:-:S00]  /*0210*/  NOP ;  /* 0x0000000000007918 */ /* 0x000fc00000000000 */
[----:B------:R-:W-:-:S00]  /*0220*/  NOP ;  /* 0x0000000000007918 */ /* 0x000fc00000000000 */
[----:B------:R-:W-:-:S00]  /*0230*/  NOP ;  /* 0x0000000000007918 */ /* 0x000fc00000000000 */
[----:B------:R-:W-:-:S00]  /*0240*/  NOP ;  /* 0x0000000000007918 */ /* 0x000fc00000000000 */
[----:B------:R-:W-:-:S00]  /*0250*/  NOP ;  /* 0x0000000000007918 */ /* 0x000fc00000000000 */
[----:B------:R-:W-:-:S00]  /*0260*/  NOP ;  /* 0x0000000000007918 */ /* 0x000fc00000000000 */
[----:B------:R-:W-:-:S00]  /*0270*/  NOP ;  /* 0x0000000000007918 */ /* 0x000fc00000000000 */
.L_x_2:


//--------------------- .nv.global.init           --------------------------
	.section	.nv.global.init,"aw",@progbits
.nv.global.init:
	.type		$str,@object
	.size		$str,(.L_0 - $str)
$str:
        /*0000*/ 	.byte	0x48, 0x65, 0x6c, 0x6c, 0x6f, 0x20, 0x66, 0x72, 0x6f, 0x6d, 0x20, 0x67, 0x6c, 0x6f, 0x62, 0x61
        /*0010*/ 	.byte	0x6c, 0x20, 0x74, 0x68, 0x72, 0x65, 0x61, 0x64, 0x20, 0x49, 0x44, 0x3a, 0x20, 0x25, 0x64, 0x0a
        /*0020*/ 	.byte	0x00
.L_0:


//--------------------- .nv.shared.reserved.0     --------------------------
	.section	.nv.shared.reserved.0,"aw",@nobits
	.weak		__nv_reservedSMEM_offset_0_alias
	.size		__nv_reservedSMEM_offset_0_alias, 0, 64
	.other		__nv_reservedSMEM_offset_0_alias,@"STO_CUDA_RESERVED_SHARED STV_DEFAULT"
__nv_reservedSMEM_offset_0_alias:
	.zero		0
	.zero		64


//--------------------- .nv.constant0._Z18hello_cuda_with_idv --------------------------
	.section	.nv.constant0._Z18hello_cuda_with_idv,"a",@progbits
	.sectionflags	@""
	.align	4
.nv.constant0._Z18hello_cuda_with_idv:
	.zero		896


//--------------------- SYMBOLS --------------------------

	.type		.nv.reservedSmem.offset0,@object
	.size		.nv.reservedSmem.offset0,0x4
	.type		vprintf,@function
